	.target	sm_90a

	.elftype	@"ET_EXEC"


//--------------------- .note.nv.tkinfo           --------------------------
	.section	.note.nv.tkinfo,"",@"SHT_NOTE"
	.sectionflags	@"SHF_NOTE_NV_TKINFO"
	.tkinfo
        /*0018*/ 	.word	0x00000002
        /*0030*/ 	.string	""
        /*0030*/ 	.string	"ptxas"
        /*0030*/ 	.string	"Cuda compilation tools, release 13.0, V13.0.88"
        /*0030*/ 	.string	"Build cuda_13.0.r13.0/compiler.36424714_0"
        /*0030*/ 	.string	"-arch sm_90a -m 64 "



//--------------------- .note.nv.cuinfo           --------------------------
	.section	.note.nv.cuinfo,"",@"SHT_NOTE"
	.sectionflags	@"SHF_NOTE_NV_CUINFO"
        /*0018*/ 	.short	0x0002
        /*001a*/ 	.short	0x005a
        /*001c*/ 	.short	0x0082
	.zero		2


//--------------------- .nv.info                  --------------------------
	.section	.nv.info,"",@"SHT_CUDA_INFO"
	.align	4


	//----- nvinfo : EIATTR_REGCOUNT
	.align		4
        /*0000*/ 	.byte	0x04, 0x2f
        /*0002*/ 	.short	(.L_20 - .L_19)
	.align		4
.L_19:
        /*0004*/ 	.word	index@(_ZN17fastertransformer18dequantized_kernelEP6float4PK5char4iPKf)
        /*0008*/ 	.word	0x0000001a


	//----- nvinfo : EIATTR_FRAME_SIZE
	.align		4
.L_20:
        /*000c*/ 	.byte	0x04, 0x11
        /*000e*/ 	.short	(.L_22 - .L_21)
	.align		4
.L_21:
        /*0010*/ 	.word	index@(_ZN17fastertransformer18dequantized_kernelEP6float4PK5char4iPKf)
        /*0014*/ 	.word	0x00000000


	//----- nvinfo : EIATTR_REGCOUNT
	.align		4
.L_22:
        /*0018*/ 	.byte	0x04, 0x2f
        /*001a*/ 	.short	(.L_24 - .L_23)
	.align		4
.L_23:
        /*001c*/ 	.word	index@(_ZN17fastertransformer18dequantized_kernelEPNS_5half4EPK5char4iPKf)
        /*0020*/ 	.word	0x00000014


	//----- nvinfo : EIATTR_FRAME_SIZE
	.align		4
.L_24:
        /*0024*/ 	.byte	0x04, 0x11
        /*0026*/ 	.short	(.L_26 - .L_25)
	.align		4
.L_25:
        /*0028*/ 	.word	index@(_ZN17fastertransformer18dequantized_kernelEPNS_5half4EPK5char4iPKf)
        /*002c*/ 	.word	0x00000000


	//----- nvinfo : EIATTR_REGCOUNT
	.align		4
.L_26:
        /*0030*/ 	.byte	0x04, 0x2f
        /*0032*/ 	.short	(.L_28 - .L_27)
	.align		4
.L_27:
        /*0034*/ 	.word	index@(_ZN17fastertransformer24dequantized_kernel_INT32EP6float4PK4int4iPKfS6_)
        /*0038*/ 	.word	0x00000013


	//----- nvinfo : EIATTR_FRAME_SIZE
	.align		4
.L_28:
        /*003c*/ 	.byte	0x04, 0x11
        /*003e*/ 	.short	(.L_30 - .L_29)
	.align		4
.L_29:
        /*0040*/ 	.word	index@(_ZN17fastertransformer24dequantized_kernel_INT32EP6float4PK4int4iPKfS6_)
        /*0044*/ 	.word	0x00000000


	//----- nvinfo : EIATTR_REGCOUNT
	.align		4
.L_30:
        /*0048*/ 	.byte	0x04, 0x2f
        /*004a*/ 	.short	(.L_32 - .L_31)
	.align		4
.L_31:
        /*004c*/ 	.word	index@(_ZN17fastertransformer24dequantized_kernel_INT32EPNS_5half4EPK4int4iPKfS6_)
        /*0050*/ 	.word	0x00000016


	//----- nvinfo : EIATTR_FRAME_SIZE
	.align		4
.L_32:
        /*0054*/ 	.byte	0x04, 0x11
        /*0056*/ 	.short	(.L_34 - .L_33)
	.align		4
.L_33:
        /*0058*/ 	.word	index@(_ZN17fastertransformer24dequantized_kernel_INT32EPNS_5half4EPK4int4iPKfS6_)
        /*005c*/ 	.word	0x00000000


	//----- nvinfo : EIATTR_MIN_STACK_SIZE
	.align		4
.L_34:
        /*0060*/ 	.byte	0x04, 0x12
        /*0062*/ 	.short	(.L_36 - .L_35)
	.align		4
.L_35:
        /*0064*/ 	.word	index@(_ZN17fastertransformer24dequantized_kernel_INT32EPNS_5half4EPK4int4iPKfS6_)
        /*0068*/ 	.word	0x00000000


	//----- nvinfo : EIATTR_MIN_STACK_SIZE
	.align		4
.L_36:
        /*006c*/ 	.byte	0x04, 0x12
        /*006e*/ 	.short	(.L_38 - .L_37)
	.align		4
.L_37:
        /*0070*/ 	.word	index@(_ZN17fastertransformer24dequantized_kernel_INT32EP6float4PK4int4iPKfS6_)
        /*0074*/ 	.word	0x00000000


	//----- nvinfo : EIATTR_MIN_STACK_SIZE
	.align		4
.L_38:
        /*0078*/ 	.byte	0x04, 0x12
        /*007a*/ 	.short	(.L_40 - .L_39)
	.align		4
.L_39:
        /*007c*/ 	.word	index@(_ZN17fastertransformer18dequantized_kernelEPNS_5half4EPK5char4iPKf)
        /*0080*/ 	.word	0x00000000


	//----- nvinfo : EIATTR_MIN_STACK_SIZE
	.align		4
.L_40:
        /*0084*/ 	.byte	0x04, 0x12
        /*0086*/ 	.short	(.L_42 - .L_41)
	.align		4
.L_41:
        /*0088*/ 	.word	index@(_ZN17fastertransformer18dequantized_kernelEP6float4PK5char4iPKf)
        /*008c*/ 	.word	0x00000000
.L_42:


//--------------------- .nv.compat                --------------------------
	.section	.nv.compat,"",@"SHT_CUDA_COMPAT_INFO"
	.align	4
        /*0000*/ 	.byte	0x02, 0x09, 0x01, 0x00, 0x02, 0x02, 0x01, 0x00, 0x02, 0x05, 0x05, 0x00, 0x03, 0x07, 0x01, 0x01
        /*0010*/ 	.byte	0x02, 0x03, 0x00, 0x00, 0x02, 0x06, 0x01, 0x00, 0x04, 0x0b, 0x08, 0x00, 0x00, 0x00, 0x00, 0x00
        /*0020*/ 	.byte	0x00, 0x00, 0x00, 0x00


//--------------------- .nv.info._ZN17fastertransformer24dequantized_kernel_INT32EPNS_5half4EPK4int4iPKfS6_ --------------------------
	.section	.nv.info._ZN17fastertransformer24dequantized_kernel_INT32EPNS_5half4EPK4int4iPKfS6_,"",@"SHT_CUDA_INFO"
	.sectionflags	@""
	.align	4


	//----- nvinfo : EIATTR_CUDA_API_VERSION
	.align		4
        /*0000*/ 	.byte	0x04, 0x37
        /*0002*/ 	.short	(.L_44 - .L_43)
.L_43:
        /*0004*/ 	.word	0x00000082


	//----- nvinfo : EIATTR_KPARAM_INFO
	.align		4
.L_44:
        /*0008*/ 	.byte	0x04, 0x17
        /*000a*/ 	.short	(.L_46 - .L_45)
.L_45:
        /*000c*/ 	.word	0x00000000
        /*0010*/ 	.short	0x0004
        /*0012*/ 	.short	0x0020
        /*0014*/ 	.byte	0x00, 0xf0, 0x21, 0x00


	//----- nvinfo : EIATTR_KPARAM_INFO
	.align		4
.L_46:
        /*0018*/ 	.byte	0x04, 0x17
        /*001a*/ 	.short	(.L_48 - .L_47)
.L_47:
        /*001c*/ 	.word	0x00000000
        /*0020*/ 	.short	0x0003
        /*0022*/ 	.short	0x0018
        /*0024*/ 	.byte	0x00, 0xf0, 0x21, 0x00


	//----- nvinfo : EIATTR_KPARAM_INFO
	.align		4
.L_48:
        /*0028*/ 	.byte	0x04, 0x17
        /*002a*/ 	.short	(.L_50 - .L_49)
.L_49:
        /*002c*/ 	.word	0x00000000
        /*0030*/ 	.short	0x0002
        /*0032*/ 	.short	0x0010
        /*0034*/ 	.byte	0x00, 0xf0, 0x11, 0x00


	//----- nvinfo : EIATTR_KPARAM_INFO
	.align		4
.L_50:
        /*0038*/ 	.byte	0x04, 0x17
        /*003a*/ 	.short	(.L_52 - .L_51)
.L_51:
        /*003c*/ 	.word	0x00000000
        /*0040*/ 	.short	0x0001
        /*0042*/ 	.short	0x0008
        /*0044*/ 	.byte	0x00, 0xf0, 0x21, 0x00


	//----- nvinfo : EIATTR_KPARAM_INFO
	.align		4
.L_52:
        /*0048*/ 	.byte	0x04, 0x17
        /*004a*/ 	.short	(.L_54 - .L_53)
.L_53:
        /*004c*/ 	.word	0x00000000
        /*0050*/ 	.short	0x0000
        /*0052*/ 	.short	0x0000
        /*0054*/ 	.byte	0x00, 0xf0, 0x21, 0x00


	//----- nvinfo : EIATTR_SPARSE_MMA_MASK
	.align		4
.L_54:
        /*0058*/ 	.byte	0x03, 0x50
        /*005a*/ 	.short	0x0000


	//----- nvinfo : EIATTR_MAXREG_COUNT
	.align		4
        /*005c*/ 	.byte	0x03, 0x1b
        /*005e*/ 	.short	0x00ff


	//----- nvinfo : EIATTR_MERCURY_ISA_VERSION
	.align		4
        /*0060*/ 	.byte	0x03, 0x5f
        /*0062*/ 	.short	0x0101


	//----- nvinfo : EIATTR_EXIT_INSTR_OFFSETS
	.align		4
        /*0064*/ 	.byte	0x04, 0x1c
        /*0066*/ 	.short	(.L_56 - .L_55)


	//   ....[0]....
.L_55:
        /*0068*/ 	.word	0x00000070


	//   ....[1]....
        /*006c*/ 	.word	0x00000210


	//----- nvinfo : EIATTR_CBANK_PARAM_SIZE
	.align		4
.L_56:
        /*0070*/ 	.byte	0x03, 0x19
        /*0072*/ 	.short	0x0028


	//----- nvinfo : EIATTR_PARAM_CBANK
	.align		4
        /*0074*/ 	.byte	0x04, 0x0a
        /*0076*/ 	.short	(.L_58 - .L_57)
	.align		4
.L_57:
        /*0078*/ 	.word	index@(.nv.constant0._ZN17fastertransformer24dequantized_kernel_INT32EPNS_5half4EPK4int4iPKfS6_)
        /*007c*/ 	.short	0x0210
        /*007e*/ 	.short	0x0028


	//----- nvinfo : EIATTR_SW_WAR
	.align		4
.L_58:
        /*0080*/ 	.byte	0x04, 0x36
        /*0082*/ 	.short	(.L_60 - .L_59)
.L_59:
        /*0084*/ 	.word	0x00000008
.L_60:


//--------------------- .nv.info._ZN17fastertransformer24dequantized_kernel_INT32EP6float4PK4int4iPKfS6_ --------------------------
	.section	.nv.info._ZN17fastertransformer24dequantized_kernel_INT32EP6float4PK4int4iPKfS6_,"",@"SHT_CUDA_INFO"
	.sectionflags	@""
	.align	4


	//----- nvinfo : EIATTR_CUDA_API_VERSION
	.align		4
        /*0000*/ 	.byte	0x04, 0x37
        /*0002*/ 	.short	(.L_62 - .L_61)
.L_61:
        /*0004*/ 	.word	0x00000082


	//----- nvinfo : EIATTR_KPARAM_INFO
	.align		4
.L_62:
        /*0008*/ 	.byte	0x04, 0x17
        /*000a*/ 	.short	(.L_64 - .L_63)
.L_63:
        /*000c*/ 	.word	0x00000000
        /*0010*/ 	.short	0x0004
        /*0012*/ 	.short	0x0020
        /*0014*/ 	.byte	0x00, 0xf0, 0x21, 0x00


	//----- nvinfo : EIATTR_KPARAM_INFO
	.align		4
.L_64:
        /*0018*/ 	.byte	0x04, 0x17
        /*001a*/ 	.short	(.L_66 - .L_65)
.L_65:
        /*001c*/ 	.word	0x00000000
        /*0020*/ 	.short	0x0003
        /*0022*/ 	.short	0x0018
        /*0024*/ 	.byte	0x00, 0xf0, 0x21, 0x00


	//----- nvinfo : EIATTR_KPARAM_INFO
	.align		4
.L_66:
        /*0028*/ 	.byte	0x04, 0x17
        /*002a*/ 	.short	(.L_68 - .L_67)
.L_67:
        /*002c*/ 	.word	0x00000000
        /*0030*/ 	.short	0x0002
        /*0032*/ 	.short	0x0010
        /*0034*/ 	.byte	0x00, 0xf0, 0x11, 0x00


	//----- nvinfo : EIATTR_KPARAM_INFO
	.align		4
.L_68:
        /*0038*/ 	.byte	0x04, 0x17
        /*003a*/ 	.short	(.L_70 - .L_69)
.L_69:
        /*003c*/ 	.word	0x00000000
        /*0040*/ 	.short	0x0001
        /*0042*/ 	.short	0x0008
        /*0044*/ 	.byte	0x00, 0xf0, 0x21, 0x00


	//----- nvinfo : EIATTR_KPARAM_INFO
	.align		4
.L_70:
        /*0048*/ 	.byte	0x04, 0x17
        /*004a*/ 	.short	(.L_72 - .L_71)
.L_71:
        /*004c*/ 	.word	0x00000000
        /*0050*/ 	.short	0x0000
        /*0052*/ 	.short	0x0000
        /*0054*/ 	.byte	0x00, 0xf0, 0x21, 0x00


	//----- nvinfo : EIATTR_SPARSE_MMA_MASK
	.align		4
.L_72:
        /*0058*/ 	.byte	0x03, 0x50
        /*005a*/ 	.short	0x0000


	//----- nvinfo : EIATTR_MAXREG_COUNT
	.align		4
        /*005c*/ 	.byte	0x03, 0x1b
        /*005e*/ 	.short	0x00ff


	//----- nvinfo : EIATTR_MERCURY_ISA_VERSION
	.align		4
        /*0060*/ 	.byte	0x03, 0x5f
        /*0062*/ 	.short	0x0101


	//----- nvinfo : EIATTR_EXIT_INSTR_OFFSETS
	.align		4
        /*0064*/ 	.byte	0x04, 0x1c
        /*0066*/ 	.short	(.L_74 - .L_73)


	//   ....[0]....
.L_73:
        /*0068*/ 	.word	0x00000070


	//   ....[1]....
        /*006c*/ 	.word	0x000001e0


	//----- nvinfo : EIATTR_CBANK_PARAM_SIZE
	.align		4
.L_74:
        /*0070*/ 	.byte	0x03, 0x19
        /*0072*/ 	.short	0x0028


	//----- nvinfo : EIATTR_PARAM_CBANK
	.align		4
        /*0074*/ 	.byte	0x04, 0x0a
        /*0076*/ 	.short	(.L_76 - .L_75)
	.align		4
.L_75:
        /*0078*/ 	.word	index@(.nv.constant0._ZN17fastertransformer24dequantized_kernel_INT32EP6float4PK4int4iPKfS6_)
        /*007c*/ 	.short	0x0210
        /*007e*/ 	.short	0x0028


	//----- nvinfo : EIATTR_SW_WAR
	.align		4
.L_76:
        /*0080*/ 	.byte	0x04, 0x36
        /*0082*/ 	.short	(.L_78 - .L_77)
.L_77:
        /*0084*/ 	.word	0x00000008
.L_78:


//--------------------- .nv.info._ZN17fastertransformer18dequantized_kernelEPNS_5half4EPK5char4iPKf --------------------------
	.section	.nv.info._ZN17fastertransformer18dequantized_kernelEPNS_5half4EPK5char4iPKf,"",@"SHT_CUDA_INFO"
	.sectionflags	@""
	.align	4


	//----- nvinfo : EIATTR_CUDA_API_VERSION
	.align		4
        /*0000*/ 	.byte	0x04, 0x37
        /*0002*/ 	.short	(.L_80 - .L_79)
.L_79:
        /*0004*/ 	.word	0x00000082


	//----- nvinfo : EIATTR_KPARAM_INFO
	.align		4
.L_80:
        /*0008*/ 	.byte	0x04, 0x17
        /*000a*/ 	.short	(.L_82 - .L_81)
.L_81:
        /*000c*/ 	.word	0x00000000
        /*0010*/ 	.short	0x0003
        /*0012*/ 	.short	0x0018
        /*0014*/ 	.byte	0x00, 0xf0, 0x21, 0x00


	//----- nvinfo : EIATTR_KPARAM_INFO
	.align		4
.L_82:
        /*0018*/ 	.byte	0x04, 0x17
        /*001a*/ 	.short	(.L_84 - .L_83)
.L_83:
        /*001c*/ 	.word	0x00000000
        /*0020*/ 	.short	0x0002
        /*0022*/ 	.short	0x0010
        /*0024*/ 	.byte	0x00, 0xf0, 0x11, 0x00


	//----- nvinfo : EIATTR_KPARAM_INFO
	.align		4
.L_84:
        /*0028*/ 	.byte	0x04, 0x17
        /*002a*/ 	.short	(.L_86 - .L_85)
.L_85:
        /*002c*/ 	.word	0x00000000
        /*0030*/ 	.short	0x0001
        /*0032*/ 	.short	0x0008
        /*0034*/ 	.byte	0x00, 0xf0, 0x21, 0x00


	//----- nvinfo : EIATTR_KPARAM_INFO
	.align		4
.L_86:
        /*0038*/ 	.byte	0x04, 0x17
        /*003a*/ 	.short	(.L_88 - .L_87)
.L_87:
        /*003c*/ 	.word	0x00000000
        /*0040*/ 	.short	0x0000
        /*0042*/ 	.short	0x0000
        /*0044*/ 	.byte	0x00, 0xf0, 0x21, 0x00


	//----- nvinfo : EIATTR_SPARSE_MMA_MASK
	.align		4
.L_88:
        /*0048*/ 	.byte	0x03, 0x50
        /*004a*/ 	.short	0x0000


	//----- nvinfo : EIATTR_MAXREG_COUNT
	.align		4
        /*004c*/ 	.byte	0x03, 0x1b
        /*004e*/ 	.short	0x00ff


	//----- nvinfo : EIATTR_MERCURY_ISA_VERSION
	.align		4
        /*0050*/ 	.byte	0x03, 0x5f
        /*0052*/ 	.short	0x0101


	//----- nvinfo : EIATTR_EXIT_INSTR_OFFSETS
	.align		4
        /*0054*/ 	.byte	0x04, 0x1c
        /*0056*/ 	.short	(.L_90 - .L_89)


	//   ....[0]....
.L_89:
        /*0058*/ 	.word	0x00000070


	//   ....[1]....
        /*005c*/ 	.word	0x000001c0


	//----- nvinfo : EIATTR_CBANK_PARAM_SIZE
	.align		4
.L_90:
        /*0060*/ 	.byte	0x03, 0x19
        /*0062*/ 	.short	0x0020


	//----- nvinfo : EIATTR_PARAM_CBANK
	.align		4
        /*0064*/ 	.byte	0x04, 0x0a
        /*0066*/ 	.short	(.L_92 - .L_91)
	.align		4
.L_91:
        /*0068*/ 	.word	index@(.nv.constant0._ZN17fastertransformer18dequantized_kernelEPNS_5half4EPK5char4iPKf)
        /*006c*/ 	.short	0x0210
        /*006e*/ 	.short	0x0020


	//----- nvinfo : EIATTR_SW_WAR
	.align		4
.L_92:
        /*0070*/ 	.byte	0x04, 0x36
        /*0072*/ 	.short	(.L_94 - .L_93)
.L_93:
        /*0074*/ 	.word	0x00000008
.L_94:


//--------------------- .nv.info._ZN17fastertransformer18dequantized_kernelEP6float4PK5char4iPKf --------------------------
	.section	.nv.info._ZN17fastertransformer18dequantized_kernelEP6float4PK5char4iPKf,"",@"SHT_CUDA_INFO"
	.sectionflags	@""
	.align	4


	//----- nvinfo : EIATTR_CUDA_API_VERSION
	.align		4
        /*0000*/ 	.byte	0x04, 0x37
        /*0002*/ 	.short	(.L_96 - .L_95)
.L_95:
        /*0004*/ 	.word	0x00000082


	//----- nvinfo : EIATTR_KPARAM_INFO
	.align		4
.L_96:
        /*0008*/ 	.byte	0x04, 0x17
        /*000a*/ 	.short	(.L_98 - .L_97)
.L_97:
        /*000c*/ 	.word	0x00000000
        /*0010*/ 	.short	0x0003
        /*0012*/ 	.short	0x0018
        /*0014*/ 	.byte	0x00, 0xf0, 0x21, 0x00


	//----- nvinfo : EIATTR_KPARAM_INFO
	.align		4
.L_98:
        /*0018*/ 	.byte	0x04, 0x17
        /*001a*/ 	.short	(.L_100 - .L_99)
.L_99:
        /*001c*/ 	.word	0x00000000
        /*0020*/ 	.short	0x0002
        /*0022*/ 	.short	0x0010
        /*0024*/ 	.byte	0x00, 0xf0, 0x11, 0x00


	//----- nvinfo : EIATTR_KPARAM_INFO
	.align		4
.L_100:
        /*0028*/ 	.byte	0x04, 0x17
        /*002a*/ 	.short	(.L_102 - .L_101)
.L_101:
        /*002c*/ 	.word	0x00000000
        /*0030*/ 	.short	0x0001
        /*0032*/ 	.short	0x0008
        /*0034*/ 	.byte	0x00, 0xf0, 0x21, 0x00


	//----- nvinfo : EIATTR_KPARAM_INFO
	.align		4
.L_102:
        /*0038*/ 	.byte	0x04, 0x17
        /*003a*/ 	.short	(.L_104 - .L_103)
.L_103:
        /*003c*/ 	.word	0x00000000
        /*0040*/ 	.short	0x0000
        /*0042*/ 	.short	0x0000
        /*0044*/ 	.byte	0x00, 0xf0, 0x21, 0x00


	//----- nvinfo : EIATTR_SPARSE_MMA_MASK
	.align		4
.L_104:
        /*0048*/ 	.byte	0x03, 0x50
        /*004a*/ 	.short	0x0000


	//----- nvinfo : EIATTR_MAXREG_COUNT
	.align		4
        /*004c*/ 	.byte	0x03, 0x1b
        /*004e*/ 	.short	0x00ff


	//----- nvinfo : EIATTR_MERCURY_ISA_VERSION
	.align		4
        /*0050*/ 	.byte	0x03, 0x5f
        /*0052*/ 	.short	0x0101


	//----- nvinfo : EIATTR_EXIT_INSTR_OFFSETS
	.align		4
        /*0054*/ 	.byte	0x04, 0x1c
        /*0056*/ 	.short	(.L_106 - .L_105)


	//   ....[0]....
.L_105:
        /*0058*/ 	.word	0x00000070


	//   ....[1]....
        /*005c*/ 	.word	0x00000190


	//----- nvinfo : EIATTR_CBANK_PARAM_SIZE
	.align		4
.L_106:
        /*0060*/ 	.byte	0x03, 0x19
        /*0062*/ 	.short	0x0020


	//----- nvinfo : EIATTR_PARAM_CBANK
	.align		4
        /*0064*/ 	.byte	0x04, 0x0a
        /*0066*/ 	.short	(.L_108 - .L_107)
	.align		4
.L_107:
        /*0068*/ 	.word	index@(.nv.constant0._ZN17fastertransformer18dequantized_kernelEP6float4PK5char4iPKf)
        /*006c*/ 	.short	0x0210
        /*006e*/ 	.short	0x0020


	//----- nvinfo : EIATTR_SW_WAR
	.align		4
.L_108:
        /*0070*/ 	.byte	0x04, 0x36
        /*0072*/ 	.short	(.L_110 - .L_109)
.L_109:
        /*0074*/ 	.word	0x00000008
.L_110:


//--------------------- .nv.callgraph             --------------------------
	.section	.nv.callgraph,"",@"SHT_CUDA_CALLGRAPH"
	.align	4
	.sectionentsize	8
	.align		4
        /*0000*/ 	.word	0x00000000
	.align		4
        /*0004*/ 	.word	0xffffffff
	.align		4
        /*0008*/ 	.word	0x00000000
	.align		4
        /*000c*/ 	.word	0xfffffffe
	.align		4
        /*0010*/ 	.word	0x00000000
	.align		4
        /*0014*/ 	.word	0xfffffffd
	.align		4
        /*0018*/ 	.word	0x00000000
	.align		4
        /*001c*/ 	.word	0xfffffffc


//--------------------- .nv.constant4             --------------------------
	.section	.nv.constant4,"a",@progbits
	.align	8
	.align		8
.nv.constant4:
        /*0000*/ 	.dword	precalc_xorwow_matrix
	.align		8
        /*0008*/ 	.dword	precalc_xorwow_offset_matrix
	.align		8
        /*0010*/ 	.dword	mrg32k3aM1
	.align		8
        /*0018*/ 	.dword	mrg32k3aM2
	.align		8
        /*0020*/ 	.dword	mrg32k3aM1SubSeq
	.align		8
        /*0028*/ 	.dword	mrg32k3aM2SubSeq
	.align		8
        /*0030*/ 	.dword	mrg32k3aM1Seq
	.align		8
        /*0038*/ 	.dword	mrg32k3aM2Seq
	.align		8
        /*0040*/ 	.dword	_ZN52_INTERNAL_1d973e08_21_dequantize_kernels_cu_62c590ab4cuda3std3__454_GLOBAL__N__1d973e08_21_dequantize_kernels_cu_62c590ab6ignoreE
	.align		8
        /*0048*/ 	.dword	_ZN52_INTERNAL_1d973e08_21_dequantize_kernels_cu_62c590ab4cuda3std3__45__cpo5beginE
	.align		8
        /*0050*/ 	.dword	_ZN52_INTERNAL_1d973e08_21_dequantize_kernels_cu_62c590ab4cuda3std3__45__cpo3endE
	.align		8
        /*0058*/ 	.dword	_ZN52_INTERNAL_1d973e08_21_dequantize_kernels_cu_62c590ab4cuda3std3__45__cpo6cbeginE
	.align		8
        /*0060*/ 	.dword	_ZN52_INTERNAL_1d973e08_21_dequantize_kernels_cu_62c590ab4cuda3std3__45__cpo4cendE
	.align		8
        /*0068*/ 	.dword	_ZN52_INTERNAL_1d973e08_21_dequantize_kernels_cu_62c590ab4cuda3std3__419piecewise_constructE
	.align		8
        /*0070*/ 	.dword	_ZN52_INTERNAL_1d973e08_21_dequantize_kernels_cu_62c590ab4cuda3std3__48in_placeE
	.align		8
        /*0078*/ 	.dword	_ZN52_INTERNAL_1d973e08_21_dequantize_kernels_cu_62c590ab4cuda3std6ranges3__45__cpo4swapE
	.align		8
        /*0080*/ 	.dword	_ZN52_INTERNAL_1d973e08_21_dequantize_kernels_cu_62c590ab4cuda3std6ranges3__45__cpo9iter_moveE
	.align		8
        /*0088*/ 	.dword	_ZN52_INTERNAL_1d973e08_21_dequantize_kernels_cu_62c590ab4cuda3std6ranges3__45__cpo7advanceE


//--------------------- .nv.constant3             --------------------------
	.section	.nv.constant3,"a",@progbits
	.align	8
.nv.constant3:
	.type		__cr_lgamma_table,@object
	.size		__cr_lgamma_table,(.L_8 - __cr_lgamma_table)
__cr_lgamma_table:
        /*0000*/ 	.byte	0x00, 0x00, 0x00, 0x00, 0x00, 0x00, 0x00, 0x00, 0x00, 0x00, 0x00, 0x00, 0x00, 0x00, 0x00, 0x00
        /*0010*/ 	.byte	0xef, 0x39, 0xfa, 0xfe, 0x42, 0x2e, 0xe6, 0x3f, 0x02, 0x20, 0x2a, 0xfa, 0x0b, 0xab, 0xfc, 0x3f
        /*0020*/ 	.byte	0xf9, 0x2c, 0x92, 0x7c, 0xa7, 0x6c, 0x09, 0x40, 0xc9, 0x79, 0x44, 0x3c, 0x64, 0x26, 0x13, 0x40
        /*0030*/ 	.byte	0xca, 0x01, 0xcf, 0x3a, 0x27, 0x51, 0x1a, 0x40, 0x30, 0xcc, 0x2d, 0xf3, 0xe1, 0x0c, 0x21, 0x40
        /*0040*/ 	.byte	0x0d, 0xb7, 0xfc, 0x82, 0x8e, 0x35, 0x25, 0x40
.L_8:


//--------------------- .text._ZN17fastertransformer24dequantized_kernel_INT32EPNS_5half4EPK4int4iPKfS6_ --------------------------
	.section	.text._ZN17fastertransformer24dequantized_kernel_INT32EPNS_5half4EPK4int4iPKfS6_,"ax",@progbits
	.align	128
        .global         _ZN17fastertransformer24dequantized_kernel_INT32EPNS_5half4EPK4int4iPKfS6_
        .type           _ZN17fastertransformer24dequantized_kernel_INT32EPNS_5half4EPK4int4iPKfS6_,@function
        .size           _ZN17fastertransformer24dequantized_kernel_INT32EPNS_5half4EPK4int4iPKfS6_,(.L_x_4 - _ZN17fastertransformer24dequantized_kernel_INT32EPNS_5half4EPK4int4iPKfS6_)
        .other          _ZN17fastertransformer24dequantized_kernel_INT32EPNS_5half4EPK4int4iPKfS6_,@"STO_CUDA_ENTRY STV_DEFAULT"
_ZN17fastertransformer24dequantized_kernel_INT32EPNS_5half4EPK4int4iPKfS6_:
.text._ZN17fastertransformer24dequantized_kernel_INT32EPNS_5half4EPK4int4iPKfS6_:
[----:B------:R-:W-:Y:S01]  /*0000*/  LDC R1, c[0x0][0x28] ;  /* 0x00000a00ff017b82 */ /* 0x000fe20000000800 */
[----:B------:R-:W0:Y:S07]  /*0010*/  S2R R0, SR_TID.X ;  /* 0x0000000000007919 */ /* 0x000e2e0000002100 */
[----:B------:R-:W0:Y:S08]  /*0020*/  S2UR UR4, SR_CTAID.X ;  /* 0x00000000000479c3 */ /* 0x000e300000002500 */
[----:B------:R-:W0:Y:S02]  /*0030*/  LDC R13, c[0x0][RZ] ;  /* 0x00000000ff0d7b82 */ /* 0x000e240000000800 */
[----:B0-----:R-:W-:Y:S01]  /*0040*/  IMAD R13, R13, UR4, R0 ;  /* 0x000000040d0d7c24 */ /* 0x001fe2000f8e0200 */
[----:B------:R-:W-:-:S04]  /*0050*/  ULDC UR4, c[0x0][0x220] ;  /* 0x0000880000047ab9 */ /* 0x000fc80000000800 */
[----:B------:R-:W-:-:S13]  /*0060*/  ISETP.GE.AND P0, PT, R13, UR4, PT ;  /* 0x000000040d007c0c */ /* 0x000fda000bf06270 */
[----:B------:R-:W-:Y:S05]  /*0070*/  @P0 EXIT ;  /* 0x000000000000094d */ /* 0x000fea0003800000 */
[----:B------:R-:W0:Y:S01]  /*0080*/  LDC.64 R8, c[0x0][0x228] ;  /* 0x00008a00ff087b82 */ /* 0x000e220000000a00 */
[----:B------:R-:W-:-:S07]  /*0090*/  ULDC.64 UR4, c[0x0][0x208] ;  /* 0x0000820000047ab9 */ /* 0x000fce0000000a00 */
[----:B------:R-:W1:Y:S08]  /*00a0*/  LDC.64 R4, c[0x0][0x218] ;  /* 0x00008600ff047b82 */ /* 0x000e700000000a00 */
[----:B------:R-:W2:Y:S01]  /*00b0*/  LDC.64 R10, c[0x0][0x230] ;  /* 0x00008c00ff0a7b82 */ /* 0x000ea20000000a00 */
[----:B0-----:R-:W3:Y:S07]  /*00c0*/  LDG.E.CONSTANT R8, desc[UR4][R8.64] ;  /* 0x0000000408087981 */ /* 0x001eee000c1e9900 */
[----:B------:R-:W0:Y:S01]  /*00d0*/  LDC.64 R2, c[0x0][0x210] ;  /* 0x00008400ff027b82 */ /* 0x000e220000000a00 */
[----:B-1----:R-:W-:-:S06]  /*00e0*/  IMAD.WIDE R4, R13, 0x10, R4 ;  /* 0x000000100d047825 */ /* 0x002fcc00078e0204 */
[----:B------:R-:W4:Y:S04]  /*00f0*/  LDG.E.128 R4, desc[UR4][R4.64] ;  /* 0x0000000404047981 */ /* 0x000f28000c1e1d00 */
[----:B--2---:R-:W2:Y:S01]  /*0100*/  LDG.E.CONSTANT R10, desc[UR4][R10.64] ;  /* 0x000000040a0a7981 */ /* 0x004ea2000c1e9900 */
[----:B0-----:R-:W-:Y:S01]  /*0110*/  IMAD.WIDE R2, R13, 0x8, R2 ;  /* 0x000000080d027825 */ /* 0x001fe200078e0202 */
[----:B---3--:R-:W0:Y:S03]  /*0120*/  MUFU.RCP R0, R8 ;  /* 0x0000000800007308 */ /* 0x008e260000001000 */
[----:B--2---:R-:W-:Y:S01]  /*0130*/  FMUL.FTZ R15, R10, 0.0078740157186985015869 ;  /* 0x3c0102040a0f7820 */ /* 0x004fe20000410000 */
[----:B----4-:R-:W-:-:S02]  /*0140*/  I2FP.F32.S32 R17, R5 ;  /* 0x0000000500117245 */ /* 0x010fc40000201400 */
[----:B------:R-:W-:Y:S01]  /*0150*/  I2FP.F32.S32 R19, R6 ;  /* 0x0000000600137245 */ /* 0x000fe20000201400 */
[----:B0-----:R-:W-:Y:S01]  /*0160*/  FMUL.FTZ R0, R0, R15 ;  /* 0x0000000f00007220 */ /* 0x001fe20000410000 */
[----:B------:R-:W-:Y:S02]  /*0170*/  I2FP.F32.S32 R15, R4 ;  /* 0x00000004000f7245 */ /* 0x000fe40000201400 */
[----:B------:R-:W-:Y:S01]  /*0180*/  I2FP.F32.S32 R7, R7 ;  /* 0x0000000700077245 */ /* 0x000fe20000201400 */
[C---:B------:R-:W-:Y:S01]  /*0190*/  FMUL.FTZ R6, R0.reuse, R17 ;  /* 0x0000001100067220 */ /* 0x040fe20000410000 */
[C---:B------:R-:W-:Y:S01]  /*01a0*/  FMUL.FTZ R19, R0.reuse, R19 ;  /* 0x0000001300137220 */ /* 0x040fe20000410000 */
[C---:B------:R-:W-:Y:S02]  /*01b0*/  FMUL.FTZ R15, R0.reuse, R15 ;  /* 0x0000000f000f7220 */ /* 0x040fe40000410000 */
[----:B------:R-:W-:-:S03]  /*01c0*/  FMUL.FTZ R0, R0, R7 ;  /* 0x0000000700007220 */ /* 0x000fc60000410000 */
[----:B------:R-:W-:Y:S02]  /*01d0*/  F2FP.F16.F32.PACK_AB R15, R6, R15 ;  /* 0x0000000f060f723e */ /* 0x000fe400000000ff */
[----:B------:R-:W-:-:S03]  /*01e0*/  F2FP.F16.F32.PACK_AB R19, R0, R19 ;  /* 0x000000130013723e */ /* 0x000fc600000000ff */
[----:B------:R-:W-:Y:S04]  /*01f0*/  STG.E desc[UR4][R2.64], R15 ;  /* 0x0000000f02007986 */ /* 0x000fe8000c101904 */
[----:B------:R-:W-:Y:S01]  /*0200*/  STG.E desc[UR4][R2.64+0x4], R19 ;  /* 0x0000041302007986 */ /* 0x000fe2000c101904 */
[----:B------:R-:W-:Y:S05]  /*0210*/  EXIT ;  /* 0x000000000000794d */ /* 0x000fea0003800000 */
.L_x_0:
[----:B------:R-:W-:-:S00]  /*0220*/  BRA `(.L_x_0) ;  /* 0xfffffffc00fc7947 */ /* 0x000fc0000383ffff */
[----:B------:R-:W-:-:S00]  /*0230*/  NOP ;  /* 0x0000000000007918 */ /* 0x000fc00000000000 */
        /* <DEDUP_REMOVED lines=12> */
.L_x_4:


//--------------------- .text._ZN17fastertransformer24dequantized_kernel_INT32EP6float4PK4int4iPKfS6_ --------------------------
	.section	.text._ZN17fastertransformer24dequantized_kernel_INT32EP6float4PK4int4iPKfS6_,"ax",@progbits
	.align	128
        .global         _ZN17fastertransformer24dequantized_kernel_INT32EP6float4PK4int4iPKfS6_
        .type           _ZN17fastertransformer24dequantized_kernel_INT32EP6float4PK4int4iPKfS6_,@function
        .size           _ZN17fastertransformer24dequantized_kernel_INT32EP6float4PK4int4iPKfS6_,(.L_x_5 - _ZN17fastertransformer24dequantized_kernel_INT32EP6float4PK4int4iPKfS6_)
        .other          _ZN17fastertransformer24dequantized_kernel_INT32EP6float4PK4int4iPKfS6_,@"STO_CUDA_ENTRY STV_DEFAULT"
_ZN17fastertransformer24dequantized_kernel_INT32EP6float4PK4int4iPKfS6_:
.text._ZN17fastertransformer24dequantized_kernel_INT32EP6float4PK4int4iPKfS6_:
        /* <DEDUP_REMOVED lines=12> */
[----:B0-----:R0:W3:Y:S07]  /*00c0*/  LDG.E.CONSTANT R0, desc[UR4][R2.64] ;  /* 0x0000000402007981 */ /* 0x0010ee000c1e9900 */
[----:B------:R-:W0:Y:S01]  /*00d0*/  LDC.64 R10, c[0x0][0x210] ;  /* 0x00008400ff0a7b82 */ /* 0x000e220000000a00 */
[----:B-1----:R-:W-:-:S06]  /*00e0*/  IMAD.WIDE R4, R13, 0x10, R4 ;  /* 0x000000100d047825 */ /* 0x002fcc00078e0204 */
[----:B------:R-:W4:Y:S04]  /*00f0*/  LDG.E.128 R4, desc[UR4][R4.64] ;  /* 0x0000000404047981 */ /* 0x000f28000c1e1d00 */
[----:B--2---:R-:W2:Y:S01]  /*0100*/  LDG.E.CONSTANT R8, desc[UR4][R8.64] ;  /* 0x0000000408087981 */ /* 0x004ea2000c1e9900 */
[----:B0-----:R-:W-:Y:S01]  /*0110*/  IMAD.WIDE R2, R13, 0x10, R10 ;  /* 0x000000100d027825 */ /* 0x001fe200078e020a */
[----:B---3--:R-:W0:Y:S01]  /*0120*/  MUFU.RCP R0, R0 ;  /* 0x0000000000007308 */ /* 0x008e220000001000 */
[----:B----4-:R-:W-:Y:S02]  /*0130*/  I2FP.F32.S32 R14, R6 ;  /* 0x00000006000e7245 */ /* 0x010fe40000201400 */
[----:B--2---:R-:W-:Y:S01]  /*0140*/  FMUL.FTZ R15, R8, 0.0078740157186985015869 ;  /* 0x3c010204080f7820 */ /* 0x004fe20000410000 */
[----:B------:R-:W-:-:S02]  /*0150*/  I2FP.F32.S32 R16, R7 ;  /* 0x0000000700107245 */ /* 0x000fc40000201400 */
[----:B------:R-:W-:Y:S01]  /*0160*/  I2FP.F32.S32 R12, R5 ;  /* 0x00000005000c7245 */ /* 0x000fe20000201400 */
[----:B0-----:R-:W-:Y:S01]  /*0170*/  FMUL.FTZ R15, R0, R15 ;  /* 0x0000000f000f7220 */ /* 0x001fe20000410000 */
[----:B------:R-:W-:-:S03]  /*0180*/  I2FP.F32.S32 R6, R4 ;  /* 0x0000000400067245 */ /* 0x000fc60000201400 */
[C---:B------:R-:W-:Y:S01]  /*0190*/  FMUL.FTZ R11, R15.reuse, R16 ;  /* 0x000000100f0b7220 */ /* 0x040fe20000410000 */
[C---:B------:R-:W-:Y:S01]  /*01a0*/  FMUL.FTZ R10, R15.reuse, R14 ;  /* 0x0000000e0f0a7220 */ /* 0x040fe20000410000 */
[C---:B------:R-:W-:Y:S01]  /*01b0*/  FMUL.FTZ R9, R15.reuse, R12 ;  /* 0x0000000c0f097220 */ /* 0x040fe20000410000 */
[----:B------:R-:W-:-:S05]  /*01c0*/  FMUL.FTZ R8, R15, R6 ;  /* 0x000000060f087220 */ /* 0x000fca0000410000 */
[----:B------:R-:W-:Y:S01]  /*01d0*/  STG.E.128 desc[UR4][R2.64], R8 ;  /* 0x0000000802007986 */ /* 0x000fe2000c101d04 */
[----:B------:R-:W-:Y:S05]  /*01e0*/  EXIT ;  /* 0x000000000000794d */ /* 0x000fea0003800000 */
.L_x_1:
        /* <DEDUP_REMOVED lines=9> */
.L_x_5:


//--------------------- .text._ZN17fastertransformer18dequantized_kernelEPNS_5half4EPK5char4iPKf --------------------------
	.section	.text._ZN17fastertransformer18dequantized_kernelEPNS_5half4EPK5char4iPKf,"ax",@progbits
	.align	128
        .global         _ZN17fastertransformer18dequantized_kernelEPNS_5half4EPK5char4iPKf
        .type           _ZN17fastertransformer18dequantized_kernelEPNS_5half4EPK5char4iPKf,@function
        .size           _ZN17fastertransformer18dequantized_kernelEPNS_5half4EPK5char4iPKf,(.L_x_6 - _ZN17fastertransformer18dequantized_kernelEPNS_5half4EPK5char4iPKf)
        .other          _ZN17fastertransformer18dequantized_kernelEPNS_5half4EPK5char4iPKf,@"STO_CUDA_ENTRY STV_DEFAULT"
_ZN17fastertransformer18dequantized_kernelEPNS_5half4EPK5char4iPKf:
.text._ZN17fastertransformer18dequantized_kernelEPNS_5half4EPK5char4iPKf:
        /* <DEDUP_REMOVED lines=12> */
[----:B0-----:R-:W-:-:S06]  /*00c0*/  IMAD.WIDE R4, R9, 0x4, R4 ;  /* 0x0000000409047825 */ /* 0x001fcc00078e0204 */
[----:B------:R-:W3:Y:S04]  /*00d0*/  LDG.E.CONSTANT R4, desc[UR4][R4.64] ;  /* 0x0000000404047981 */ /* 0x000ee8000c1e9900 */
[----:B-1----:R-:W4:Y:S01]  /*00e0*/  LDG.E.CONSTANT R2, desc[UR4][R2.64] ;  /* 0x0000000402027981 */ /* 0x002f22000c1e9900 */
[----:B---3--:R-:W4:Y:S08]  /*00f0*/  I2F.S8 R11, R4 ;  /* 0x00000004000b7306 */ /* 0x008f300000001400 */
[----:B------:R-:W0:Y:S01]  /*0100*/  I2F.S8 R13, R4.B1 ;  /* 0x10000004000d7306 */ /* 0x000e220000001400 */
[----:B----4-:R-:W-:-:S07]  /*0110*/  FMUL.FTZ R11, R2, R11 ;  /* 0x0000000b020b7220 */ /* 0x010fce0000410000 */
[----:B------:R-:W1:Y:S01]  /*0120*/  I2F.S8 R15, R4.B2 ;  /* 0x20000004000f7306 */ /* 0x000e620000001400 */
[----:B0-----:R-:W-:-:S07]  /*0130*/  FMUL.FTZ R0, R2, R13 ;  /* 0x0000000d02007220 */ /* 0x001fce0000410000 */
[----:B------:R-:W0:Y:S01]  /*0140*/  I2F.S8 R17, R4.B3 ;  /* 0x3000000400117306 */ /* 0x000e220000001400 */
[----:B------:R-:W-:Y:S01]  /*0150*/  F2FP.F16.F32.PACK_AB R11, R0, R11 ;  /* 0x0000000b000b723e */ /* 0x000fe200000000ff */
[C---:B-1----:R-:W-:Y:S01]  /*0160*/  FMUL.FTZ R15, R2.reuse, R15 ;  /* 0x0000000f020f7220 */ /* 0x042fe20000410000 */
[----:B0-----:R-:W-:Y:S01]  /*0170*/  FMUL.FTZ R8, R2, R17 ;  /* 0x0000001102087220 */ /* 0x001fe20000410000 */
[----:B--2---:R-:W-:-:S04]  /*0180*/  IMAD.WIDE R2, R9, 0x8, R6 ;  /* 0x0000000809027825 */ /* 0x004fc800078e0206 */
[----:B------:R-:W-:Y:S01]  /*0190*/  F2FP.F16.F32.PACK_AB R15, R8, R15 ;  /* 0x0000000f080f723e */ /* 0x000fe200000000ff */
[----:B------:R-:W-:Y:S04]  /*01a0*/  STG.E desc[UR4][R2.64], R11 ;  /* 0x0000000b02007986 */ /* 0x000fe8000c101904 */
[----:B------:R-:W-:Y:S01]  /*01b0*/  STG.E desc[UR4][R2.64+0x4], R15 ;  /* 0x0000040f02007986 */ /* 0x000fe2000c101904 */
[----:B------:R-:W-:Y:S05]  /*01c0*/  EXIT ;  /* 0x000000000000794d */ /* 0x000fea0003800000 */
.L_x_2:
        /* <DEDUP_REMOVED lines=11> */
.L_x_6:


//--------------------- .text._ZN17fastertransformer18dequantized_kernelEP6float4PK5char4iPKf --------------------------
	.section	.text._ZN17fastertransformer18dequantized_kernelEP6float4PK5char4iPKf,"ax",@progbits
	.align	128
        .global         _ZN17fastertransformer18dequantized_kernelEP6float4PK5char4iPKf
        .type           _ZN17fastertransformer18dequantized_kernelEP6float4PK5char4iPKf,@function
        .size           _ZN17fastertransformer18dequantized_kernelEP6float4PK5char4iPKf,(.L_x_7 - _ZN17fastertransformer18dequantized_kernelEP6float4PK5char4iPKf)
        .other          _ZN17fastertransformer18dequantized_kernelEP6float4PK5char4iPKf,@"STO_CUDA_ENTRY STV_DEFAULT"
_ZN17fastertransformer18dequantized_kernelEP6float4PK5char4iPKf:
.text._ZN17fastertransformer18dequantized_kernelEP6float4PK5char4iPKf:
        /* <DEDUP_REMOVED lines=15> */
[----:B--2---:R-:W-:Y:S01]  /*00f0*/  IMAD.WIDE R6, R9, 0x10, R6 ;  /* 0x0000001009067825 */ /* 0x004fe200078e0206 */
[----:B---3--:R-:W4:Y:S08]  /*0100*/  I2F.S8 R13, R4.B1 ;  /* 0x10000004000d7306 */ /* 0x008f300000001400 */
[----:B------:R-:W0:Y:S01]  /*0110*/  I2F.S8 R15, R4.B2 ;  /* 0x20000004000f7306 */ /* 0x000e220000001400 */
[----:B----4-:R-:W-:-:S07]  /*0120*/  FMUL.FTZ R21, R2, R13 ;  /* 0x0000000d02157220 */ /* 0x010fce0000410000 */
[----:B------:R-:W1:Y:S01]  /*0130*/  I2F.S8 R17, R4.B3 ;  /* 0x3000000400117306 */ /* 0x000e620000001400 */
[----:B0-----:R-:W-:-:S07]  /*0140*/  FMUL.FTZ R22, R2, R15 ;  /* 0x0000000f02167220 */ /* 0x001fce0000410000 */
[----:B------:R-:W0:Y:S01]  /*0150*/  I2F.S8 R11, R4 ;  /* 0x00000004000b7306 */ /* 0x000e220000001400 */
[C---:B-1----:R-:W-:Y:S01]  /*0160*/  FMUL.FTZ R23, R2.reuse, R17 ;  /* 0x0000001102177220 */ /* 0x042fe20000410000 */
[----:B0-----:R-:W-:-:S05]  /*0170*/  FMUL.FTZ R20, R2, R11 ;  /* 0x0000000b02147220 */ /* 0x001fca0000410000 */
[----:B------:R-:W-:Y:S01]  /*0180*/  STG.E.128 desc[UR4][R6.64], R20 ;  /* 0x0000001406007986 */ /* 0x000fe2000c101d04 */
[----:B------:R-:W-:Y:S05]  /*0190*/  EXIT ;  /* 0x000000000000794d */ /* 0x000fea0003800000 */
.L_x_3:
        /* <DEDUP_REMOVED lines=14> */
.L_x_7:


//--------------------- .nv.global.init           --------------------------
	.section	.nv.global.init,"aw",@progbits
	.align	4
.nv.global.init:
	.type		mrg32k3aM1SubSeq,@object
	.size		mrg32k3aM1SubSeq,(mrg32k3aM2SubSeq - mrg32k3aM1SubSeq)
mrg32k3aM1SubSeq:
        /*0000*/ 	.byte	0x0b, 0xcc, 0xee, 0x04, 0x73, 0x29, 0x8b, 0x6f, 0xf6, 0x53, 0x03, 0xf6, 0x23, 0xf6, 0xea, 0xda
        /* <DEDUP_REMOVED lines=125> */
	.type		mrg32k3aM2SubSeq,@object
	.size		mrg32k3aM2SubSeq,(mrg32k3aM1 - mrg32k3aM2SubSeq)
mrg32k3aM2SubSeq:
        /* <DEDUP_REMOVED lines=126> */
	.type		mrg32k3aM1,@object
	.size		mrg32k3aM1,(mrg32k3aM1Seq - mrg32k3aM1)
mrg32k3aM1:
        /* <DEDUP_REMOVED lines=144> */
	.type		mrg32k3aM1Seq,@object
	.size		mrg32k3aM1Seq,(mrg32k3aM2 - mrg32k3aM1Seq)
mrg32k3aM1Seq:
        /* <DEDUP_REMOVED lines=144> */
	.type		mrg32k3aM2,@object
	.size		mrg32k3aM2,(mrg32k3aM2Seq - mrg32k3aM2)
mrg32k3aM2:
        /* <DEDUP_REMOVED lines=144> */
	.type		mrg32k3aM2Seq,@object
	.size		mrg32k3aM2Seq,(precalc_xorwow_matrix - mrg32k3aM2Seq)
mrg32k3aM2Seq:
        /* <DEDUP_REMOVED lines=144> */
	.type		precalc_xorwow_matrix,@object
	.size		precalc_xorwow_matrix,(precalc_xorwow_offset_matrix - precalc_xorwow_matrix)
precalc_xorwow_matrix:
        /* <DEDUP_REMOVED lines=6400> */
	.type		precalc_xorwow_offset_matrix,@object
	.size		precalc_xorwow_offset_matrix,(.L_1 - precalc_xorwow_offset_matrix)
precalc_xorwow_offset_matrix:
        /* <DEDUP_REMOVED lines=6400> */
.L_1:


//--------------------- .nv.shared.reserved.0     --------------------------
	.section	.nv.shared.reserved.0,"aw",@nobits
	.weak		__nv_reservedSMEM_offset_0_alias
	.size		__nv_reservedSMEM_offset_0_alias, 0, 0
	.other		__nv_reservedSMEM_offset_0_alias,@"STO_CUDA_RESERVED_SHARED STV_DEFAULT"
__nv_reservedSMEM_offset_0_alias:
	.zero		0


//--------------------- .nv.global                --------------------------
	.section	.nv.global,"aw",@nobits
.nv.global:
	.type		_ZN52_INTERNAL_1d973e08_21_dequantize_kernels_cu_62c590ab4cuda3std6ranges3__45__cpo9iter_moveE,@object
	.size		_ZN52_INTERNAL_1d973e08_21_dequantize_kernels_cu_62c590ab4cuda3std6ranges3__45__cpo9iter_moveE,(_ZN52_INTERNAL_1d973e08_21_dequantize_kernels_cu_62c590ab4cuda3std3__454_GLOBAL__N__1d973e08_21_dequantize_kernels_cu_62c590ab6ignoreE - _ZN52_INTERNAL_1d973e08_21_dequantize_kernels_cu_62c590ab4cuda3std6ranges3__45__cpo9iter_moveE)
_ZN52_INTERNAL_1d973e08_21_dequantize_kernels_cu_62c590ab4cuda3std6ranges3__45__cpo9iter_moveE:
	.zero		1
	.type		_ZN52_INTERNAL_1d973e08_21_dequantize_kernels_cu_62c590ab4cuda3std3__454_GLOBAL__N__1d973e08_21_dequantize_kernels_cu_62c590ab6ignoreE,@object
	.size		_ZN52_INTERNAL_1d973e08_21_dequantize_kernels_cu_62c590ab4cuda3std3__454_GLOBAL__N__1d973e08_21_dequantize_kernels_cu_62c590ab6ignoreE,(_ZN52_INTERNAL_1d973e08_21_dequantize_kernels_cu_62c590ab4cuda3std3__45__cpo4cendE - _ZN52_INTERNAL_1d973e08_21_dequantize_kernels_cu_62c590ab4cuda3std3__454_GLOBAL__N__1d973e08_21_dequantize_kernels_cu_62c590ab6ignoreE)
_ZN52_INTERNAL_1d973e08_21_dequantize_kernels_cu_62c590ab4cuda3std3__454_GLOBAL__N__1d973e08_21_dequantize_kernels_cu_62c590ab6ignoreE:
	.zero		1
	.type		_ZN52_INTERNAL_1d973e08_21_dequantize_kernels_cu_62c590ab4cuda3std3__45__cpo4cendE,@object
	.size		_ZN52_INTERNAL_1d973e08_21_dequantize_kernels_cu_62c590ab4cuda3std3__45__cpo4cendE,(_ZN52_INTERNAL_1d973e08_21_dequantize_kernels_cu_62c590ab4cuda3std3__45__cpo3endE - _ZN52_INTERNAL_1d973e08_21_dequantize_kernels_cu_62c590ab4cuda3std3__45__cpo4cendE)
_ZN52_INTERNAL_1d973e08_21_dequantize_kernels_cu_62c590ab4cuda3std3__45__cpo4cendE:
	.zero		1
	.type		_ZN52_INTERNAL_1d973e08_21_dequantize_kernels_cu_62c590ab4cuda3std3__45__cpo3endE,@object
	.size		_ZN52_INTERNAL_1d973e08_21_dequantize_kernels_cu_62c590ab4cuda3std3__45__cpo3endE,(_ZN52_INTERNAL_1d973e08_21_dequantize_kernels_cu_62c590ab4cuda3std3__48in_placeE - _ZN52_INTERNAL_1d973e08_21_dequantize_kernels_cu_62c590ab4cuda3std3__45__cpo3endE)
_ZN52_INTERNAL_1d973e08_21_dequantize_kernels_cu_62c590ab4cuda3std3__45__cpo3endE:
	.zero		1
	.type		_ZN52_INTERNAL_1d973e08_21_dequantize_kernels_cu_62c590ab4cuda3std3__48in_placeE,@object
	.size		_ZN52_INTERNAL_1d973e08_21_dequantize_kernels_cu_62c590ab4cuda3std3__48in_placeE,(_ZN52_INTERNAL_1d973e08_21_dequantize_kernels_cu_62c590ab4cuda3std6ranges3__45__cpo7advanceE - _ZN52_INTERNAL_1d973e08_21_dequantize_kernels_cu_62c590ab4cuda3std3__48in_placeE)
_ZN52_INTERNAL_1d973e08_21_dequantize_kernels_cu_62c590ab4cuda3std3__48in_placeE:
	.zero		1
	.type		_ZN52_INTERNAL_1d973e08_21_dequantize_kernels_cu_62c590ab4cuda3std6ranges3__45__cpo7advanceE,@object
	.size		_ZN52_INTERNAL_1d973e08_21_dequantize_kernels_cu_62c590ab4cuda3std6ranges3__45__cpo7advanceE,(_ZN52_INTERNAL_1d973e08_21_dequantize_kernels_cu_62c590ab4cuda3std3__45__cpo5beginE - _ZN52_INTERNAL_1d973e08_21_dequantize_kernels_cu_62c590ab4cuda3std6ranges3__45__cpo7advanceE)
_ZN52_INTERNAL_1d973e08_21_dequantize_kernels_cu_62c590ab4cuda3std6ranges3__45__cpo7advanceE:
	.zero		1
	.type		_ZN52_INTERNAL_1d973e08_21_dequantize_kernels_cu_62c590ab4cuda3std3__45__cpo5beginE,@object
	.size		_ZN52_INTERNAL_1d973e08_21_dequantize_kernels_cu_62c590ab4cuda3std3__45__cpo5beginE,(_ZN52_INTERNAL_1d973e08_21_dequantize_kernels_cu_62c590ab4cuda3std3__419piecewise_constructE - _ZN52_INTERNAL_1d973e08_21_dequantize_kernels_cu_62c590ab4cuda3std3__45__cpo5beginE)
_ZN52_INTERNAL_1d973e08_21_dequantize_kernels_cu_62c590ab4cuda3std3__45__cpo5beginE:
	.zero		1
	.type		_ZN52_INTERNAL_1d973e08_21_dequantize_kernels_cu_62c590ab4cuda3std3__419piecewise_constructE,@object
	.size		_ZN52_INTERNAL_1d973e08_21_dequantize_kernels_cu_62c590ab4cuda3std3__419piecewise_constructE,(_ZN52_INTERNAL_1d973e08_21_dequantize_kernels_cu_62c590ab4cuda3std3__45__cpo6cbeginE - _ZN52_INTERNAL_1d973e08_21_dequantize_kernels_cu_62c590ab4cuda3std3__419piecewise_constructE)
_ZN52_INTERNAL_1d973e08_21_dequantize_kernels_cu_62c590ab4cuda3std3__419piecewise_constructE:
	.zero		1
	.type		_ZN52_INTERNAL_1d973e08_21_dequantize_kernels_cu_62c590ab4cuda3std3__45__cpo6cbeginE,@object
	.size		_ZN52_INTERNAL_1d973e08_21_dequantize_kernels_cu_62c590ab4cuda3std3__45__cpo6cbeginE,(_ZN52_INTERNAL_1d973e08_21_dequantize_kernels_cu_62c590ab4cuda3std6ranges3__45__cpo4swapE - _ZN52_INTERNAL_1d973e08_21_dequantize_kernels_cu_62c590ab4cuda3std3__45__cpo6cbeginE)
_ZN52_INTERNAL_1d973e08_21_dequantize_kernels_cu_62c590ab4cuda3std3__45__cpo6cbeginE:
	.zero		1
	.type		_ZN52_INTERNAL_1d973e08_21_dequantize_kernels_cu_62c590ab4cuda3std6ranges3__45__cpo4swapE,@object
	.size		_ZN52_INTERNAL_1d973e08_21_dequantize_kernels_cu_62c590ab4cuda3std6ranges3__45__cpo4swapE,(.L_16 - _ZN52_INTERNAL_1d973e08_21_dequantize_kernels_cu_62c590ab4cuda3std6ranges3__45__cpo4swapE)
_ZN52_INTERNAL_1d973e08_21_dequantize_kernels_cu_62c590ab4cuda3std6ranges3__45__cpo4swapE:
	.zero		1
.L_16:


//--------------------- .nv.constant0._ZN17fastertransformer24dequantized_kernel_INT32EPNS_5half4EPK4int4iPKfS6_ --------------------------
	.section	.nv.constant0._ZN17fastertransformer24dequantized_kernel_INT32EPNS_5half4EPK4int4iPKfS6_,"a",@progbits
	.sectionflags	@""
	.align	4
.nv.constant0._ZN17fastertransformer24dequantized_kernel_INT32EPNS_5half4EPK4int4iPKfS6_:
	.zero		568


//--------------------- .nv.constant0._ZN17fastertransformer24dequantized_kernel_INT32EP6float4PK4int4iPKfS6_ --------------------------
	.section	.nv.constant0._ZN17fastertransformer24dequantized_kernel_INT32EP6float4PK4int4iPKfS6_,"a",@progbits
	.sectionflags	@""
	.align	4
.nv.constant0._ZN17fastertransformer24dequantized_kernel_INT32EP6float4PK4int4iPKfS6_:
	.zero		568


//--------------------- .nv.constant0._ZN17fastertransformer18dequantized_kernelEPNS_5half4EPK5char4iPKf --------------------------
	.section	.nv.constant0._ZN17fastertransformer18dequantized_kernelEPNS_5half4EPK5char4iPKf,"a",@progbits
	.sectionflags	@""
	.align	4
.nv.constant0._ZN17fastertransformer18dequantized_kernelEPNS_5half4EPK5char4iPKf:
	.zero		560


//--------------------- .nv.constant0._ZN17fastertransformer18dequantized_kernelEP6float4PK5char4iPKf --------------------------
	.section	.nv.constant0._ZN17fastertransformer18dequantized_kernelEP6float4PK5char4iPKf,"a",@progbits
	.sectionflags	@""
	.align	4
.nv.constant0._ZN17fastertransformer18dequantized_kernelEP6float4PK5char4iPKf:
	.zero		560


//--------------------- SYMBOLS --------------------------

	.type		.nv.reservedSmem.offset0,@object
	.size		.nv.reservedSmem.offset0,0x4
